//
// Generated by NVIDIA NVVM Compiler
//
// Compiler Build ID: CL-36424714
// Cuda compilation tools, release 13.0, V13.0.88
// Based on NVVM 20.0.0
//

.version 9.0
.target sm_100
.address_size 64

	// .globl	_Z6matMulPfS_S_ii

.visible .entry _Z6matMulPfS_S_ii(
	.param .u64 .ptr .align 1 _Z6matMulPfS_S_ii_param_0,
	.param .u64 .ptr .align 1 _Z6matMulPfS_S_ii_param_1,
	.param .u64 .ptr .align 1 _Z6matMulPfS_S_ii_param_2,
	.param .u32 _Z6matMulPfS_S_ii_param_3,
	.param .u32 _Z6matMulPfS_S_ii_param_4
)
{
	.reg .pred 	%p<13>;
	.reg .b32 	%r<42>;
	.reg .b32 	%f<68>;
	.reg .b64 	%rd<67>;

	ld.param.u64 	%rd14, [_Z6matMulPfS_S_ii_param_0];
	ld.param.u64 	%rd15, [_Z6matMulPfS_S_ii_param_1];
	ld.param.u32 	%r18, [_Z6matMulPfS_S_ii_param_3];
	ld.param.u32 	%r17, [_Z6matMulPfS_S_ii_param_4];
	cvta.to.global.u64 	%rd1, %rd15;
	cvta.to.global.u64 	%rd2, %rd14;
	mov.u32 	%r20, %ntid.x;
	mov.u32 	%r21, %ctaid.x;
	mov.u32 	%r22, %tid.x;
	mad.lo.s32 	%r1, %r20, %r21, %r22;
	mov.u32 	%r23, %ntid.y;
	mov.u32 	%r24, %ctaid.y;
	mov.u32 	%r25, %tid.y;
	mad.lo.s32 	%r26, %r23, %r24, %r25;
	mul.lo.s32 	%r2, %r17, %r26;
	setp.ge.s32 	%p1, %r1, %r17;
	setp.ge.s32 	%p2, %r26, %r18;
	or.pred  	%p3, %p1, %p2;
	@%p3 bra 	$L__BB0_14;
	setp.lt.s32 	%p4, %r17, 1;
	mov.f32 	%f67, 0f00000000;
	@%p4 bra 	$L__BB0_13;
	and.b32  	%r3, %r17, 7;
	setp.lt.u32 	%p5, %r17, 8;
	mov.f32 	%f67, 0f00000000;
	mov.b32 	%r40, 0;
	@%p5 bra 	$L__BB0_5;
	and.b32  	%r40, %r17, 2147483640;
	neg.s32 	%r38, %r40;
	mul.wide.u32 	%rd16, %r17, 4;
	add.s64 	%rd3, %rd1, %rd16;
	shl.b32 	%r6, %r17, 3;
	mul.wide.u32 	%rd17, %r17, 8;
	add.s64 	%rd4, %rd1, %rd17;
	mul.wide.u32 	%rd18, %r17, 12;
	add.s64 	%rd5, %rd1, %rd18;
	mul.wide.u32 	%rd19, %r17, 16;
	add.s64 	%rd6, %rd1, %rd19;
	mul.wide.u32 	%rd20, %r17, 20;
	add.s64 	%rd7, %rd1, %rd20;
	mul.wide.u32 	%rd21, %r17, 24;
	add.s64 	%rd8, %rd1, %rd21;
	mul.wide.u32 	%rd22, %r17, 28;
	add.s64 	%rd9, %rd1, %rd22;
	mul.wide.u32 	%rd23, %r2, 4;
	add.s64 	%rd24, %rd23, %rd2;
	add.s64 	%rd66, %rd24, 16;
	mov.f32 	%f67, 0f00000000;
	mov.u32 	%r37, %r1;
$L__BB0_4:
	.pragma "nounroll";
	mul.wide.s32 	%rd25, %r37, 4;
	add.s64 	%rd26, %rd3, %rd25;
	add.s64 	%rd27, %rd4, %rd25;
	add.s64 	%rd28, %rd5, %rd25;
	add.s64 	%rd29, %rd6, %rd25;
	add.s64 	%rd30, %rd7, %rd25;
	add.s64 	%rd31, %rd8, %rd25;
	add.s64 	%rd32, %rd9, %rd25;
	add.s64 	%rd33, %rd1, %rd25;
	ld.global.f32 	%f17, [%rd66+-16];
	ld.global.f32 	%f18, [%rd33];
	fma.rn.f32 	%f19, %f17, %f18, %f67;
	ld.global.f32 	%f20, [%rd66+-12];
	ld.global.f32 	%f21, [%rd26];
	fma.rn.f32 	%f22, %f20, %f21, %f19;
	ld.global.f32 	%f23, [%rd66+-8];
	ld.global.f32 	%f24, [%rd27];
	fma.rn.f32 	%f25, %f23, %f24, %f22;
	ld.global.f32 	%f26, [%rd66+-4];
	ld.global.f32 	%f27, [%rd28];
	fma.rn.f32 	%f28, %f26, %f27, %f25;
	ld.global.f32 	%f29, [%rd66];
	ld.global.f32 	%f30, [%rd29];
	fma.rn.f32 	%f31, %f29, %f30, %f28;
	ld.global.f32 	%f32, [%rd66+4];
	ld.global.f32 	%f33, [%rd30];
	fma.rn.f32 	%f34, %f32, %f33, %f31;
	ld.global.f32 	%f35, [%rd66+8];
	ld.global.f32 	%f36, [%rd31];
	fma.rn.f32 	%f37, %f35, %f36, %f34;
	ld.global.f32 	%f38, [%rd66+12];
	ld.global.f32 	%f39, [%rd32];
	fma.rn.f32 	%f67, %f38, %f39, %f37;
	add.s32 	%r38, %r38, 8;
	add.s32 	%r37, %r37, %r6;
	add.s64 	%rd66, %rd66, 32;
	setp.ne.s32 	%p6, %r38, 0;
	@%p6 bra 	$L__BB0_4;
$L__BB0_5:
	setp.eq.s32 	%p7, %r3, 0;
	@%p7 bra 	$L__BB0_13;
	and.b32  	%r12, %r17, 3;
	setp.lt.u32 	%p8, %r3, 4;
	@%p8 bra 	$L__BB0_8;
	add.s32 	%r29, %r40, %r2;
	mul.wide.u32 	%rd34, %r29, 4;
	add.s64 	%rd35, %rd2, %rd34;
	ld.global.f32 	%f41, [%rd35];
	mad.lo.s32 	%r30, %r40, %r17, %r1;
	mul.wide.s32 	%rd36, %r30, 4;
	add.s64 	%rd37, %rd1, %rd36;
	ld.global.f32 	%f42, [%rd37];
	fma.rn.f32 	%f43, %f41, %f42, %f67;
	cvt.u64.u32 	%rd38, %r2;
	cvt.u64.u32 	%rd39, %r40;
	add.s64 	%rd40, %rd39, %rd38;
	shl.b64 	%rd41, %rd40, 2;
	add.s64 	%rd42, %rd2, %rd41;
	ld.global.f32 	%f44, [%rd42+4];
	mul.wide.u32 	%rd43, %r17, 4;
	add.s64 	%rd44, %rd37, %rd43;
	ld.global.f32 	%f45, [%rd44];
	fma.rn.f32 	%f46, %f44, %f45, %f43;
	ld.global.f32 	%f47, [%rd42+8];
	add.s64 	%rd45, %rd44, %rd43;
	ld.global.f32 	%f48, [%rd45];
	fma.rn.f32 	%f49, %f47, %f48, %f46;
	ld.global.f32 	%f50, [%rd42+12];
	add.s64 	%rd46, %rd45, %rd43;
	ld.global.f32 	%f51, [%rd46];
	fma.rn.f32 	%f67, %f50, %f51, %f49;
	add.s32 	%r40, %r40, 4;
$L__BB0_8:
	setp.eq.s32 	%p9, %r12, 0;
	@%p9 bra 	$L__BB0_13;
	setp.eq.s32 	%p10, %r12, 1;
	@%p10 bra 	$L__BB0_11;
	add.s32 	%r31, %r40, %r2;
	mul.wide.u32 	%rd47, %r31, 4;
	add.s64 	%rd48, %rd2, %rd47;
	ld.global.f32 	%f53, [%rd48];
	mad.lo.s32 	%r32, %r40, %r17, %r1;
	mul.wide.s32 	%rd49, %r32, 4;
	add.s64 	%rd50, %rd1, %rd49;
	ld.global.f32 	%f54, [%rd50];
	fma.rn.f32 	%f55, %f53, %f54, %f67;
	cvt.u64.u32 	%rd51, %r2;
	cvt.u64.u32 	%rd52, %r40;
	add.s64 	%rd53, %rd52, %rd51;
	shl.b64 	%rd54, %rd53, 2;
	add.s64 	%rd55, %rd2, %rd54;
	ld.global.f32 	%f56, [%rd55+4];
	mul.wide.u32 	%rd56, %r17, 4;
	add.s64 	%rd57, %rd50, %rd56;
	ld.global.f32 	%f57, [%rd57];
	fma.rn.f32 	%f67, %f56, %f57, %f55;
	add.s32 	%r40, %r40, 2;
$L__BB0_11:
	and.b32  	%r33, %r17, 1;
	setp.eq.b32 	%p11, %r33, 1;
	not.pred 	%p12, %p11;
	@%p12 bra 	$L__BB0_13;
	add.s32 	%r34, %r40, %r2;
	mul.wide.u32 	%rd58, %r34, 4;
	add.s64 	%rd59, %rd2, %rd58;
	ld.global.f32 	%f58, [%rd59];
	mad.lo.s32 	%r35, %r40, %r17, %r1;
	mul.wide.s32 	%rd60, %r35, 4;
	add.s64 	%rd61, %rd1, %rd60;
	ld.global.f32 	%f59, [%rd61];
	fma.rn.f32 	%f67, %f58, %f59, %f67;
$L__BB0_13:
	ld.param.u64 	%rd65, [_Z6matMulPfS_S_ii_param_2];
	add.s32 	%r36, %r2, %r1;
	cvta.to.global.u64 	%rd62, %rd65;
	mul.wide.s32 	%rd63, %r36, 4;
	add.s64 	%rd64, %rd62, %rd63;
	st.global.f32 	[%rd64], %f67;
$L__BB0_14:
	ret;

}


// ===== COMPILED SASS (sm_100) =====

	.target	sm_100

	.elftype	@"ET_EXEC"


//--------------------- .note.nv.tkinfo           --------------------------
	.section	.note.nv.tkinfo,"",@"SHT_NOTE"
	.sectionflags	@"SHF_NOTE_NV_TKINFO"
	.tkinfo
        /*0018*/ 	.word	0x00000002
        /*0030*/ 	.string	""
        /*0030*/ 	.string	"ptxas"
        /*0030*/ 	.string	"Cuda compilation tools, release 13.0, V13.0.88"
        /*0030*/ 	.string	"Build cuda_13.0.r13.0/compiler.36424714_0"
        /*0030*/ 	.string	"-arch sm_100 -m 64 "



//--------------------- .note.nv.cuinfo           --------------------------
	.section	.note.nv.cuinfo,"",@"SHT_NOTE"
	.sectionflags	@"SHF_NOTE_NV_CUINFO"
        /*0018*/ 	.short	0x0002
        /*001a*/ 	.short	0x0064
        /*001c*/ 	.short	0x0082
	.zero		2


//--------------------- .nv.info                  --------------------------
	.section	.nv.info,"",@"SHT_CUDA_INFO"
	.align	4


	//----- nvinfo : EIATTR_REGCOUNT
	.align		4
        /*0000*/ 	.byte	0x04, 0x2f
        /*0002*/ 	.short	(.L_1 - .L_0)
	.align		4
.L_0:
        /*0004*/ 	.word	index@(_Z6matMulPfS_S_ii)
        /*0008*/ 	.word	0x0000001e


	//----- nvinfo : EIATTR_FRAME_SIZE
	.align		4
.L_1:
        /*000c*/ 	.byte	0x04, 0x11
        /*000e*/ 	.short	(.L_3 - .L_2)
	.align		4
.L_2:
        /*0010*/ 	.word	index@(_Z6matMulPfS_S_ii)
        /*0014*/ 	.word	0x00000000


	//----- nvinfo : EIATTR_MIN_STACK_SIZE
	.align		4
.L_3:
        /*0018*/ 	.byte	0x04, 0x12
        /*001a*/ 	.short	(.L_5 - .L_4)
	.align		4
.L_4:
        /*001c*/ 	.word	index@(_Z6matMulPfS_S_ii)
        /*0020*/ 	.word	0x00000000
.L_5:


//--------------------- .nv.compat                --------------------------
	.section	.nv.compat,"",@"SHT_CUDA_COMPAT_INFO"
	.align	4
        /*0000*/ 	.byte	0x02, 0x09, 0x00, 0x00, 0x02, 0x02, 0x01, 0x00, 0x02, 0x05, 0x05, 0x00, 0x03, 0x07, 0x01, 0x01
        /*0010*/ 	.byte	0x02, 0x03, 0x00, 0x00, 0x02, 0x06, 0x01, 0x00, 0x04, 0x0b, 0x08, 0x00, 0x09, 0x00, 0x00, 0x00
        /*0020*/ 	.byte	0x00, 0x00, 0x00, 0x00


//--------------------- .nv.info._Z6matMulPfS_S_ii --------------------------
	.section	.nv.info._Z6matMulPfS_S_ii,"",@"SHT_CUDA_INFO"
	.sectionflags	@""
	.align	4


	//----- nvinfo : EIATTR_CUDA_API_VERSION
	.align		4
        /*0000*/ 	.byte	0x04, 0x37
        /*0002*/ 	.short	(.L_7 - .L_6)
.L_6:
        /*0004*/ 	.word	0x00000082


	//----- nvinfo : EIATTR_KPARAM_INFO
	.align		4
.L_7:
        /*0008*/ 	.byte	0x04, 0x17
        /*000a*/ 	.short	(.L_9 - .L_8)
.L_8:
        /*000c*/ 	.word	0x00000000
        /*0010*/ 	.short	0x0004
        /*0012*/ 	.short	0x001c
        /*0014*/ 	.byte	0x00, 0xf0, 0x11, 0x00


	//----- nvinfo : EIATTR_KPARAM_INFO
	.align		4
.L_9:
        /*0018*/ 	.byte	0x04, 0x17
        /*001a*/ 	.short	(.L_11 - .L_10)
.L_10:
        /*001c*/ 	.word	0x00000000
        /*0020*/ 	.short	0x0003
        /*0022*/ 	.short	0x0018
        /*0024*/ 	.byte	0x00, 0xf0, 0x11, 0x00


	//----- nvinfo : EIATTR_KPARAM_INFO
	.align		4
.L_11:
        /*0028*/ 	.byte	0x04, 0x17
        /*002a*/ 	.short	(.L_13 - .L_12)
.L_12:
        /*002c*/ 	.word	0x00000000
        /*0030*/ 	.short	0x0002
        /*0032*/ 	.short	0x0010
        /*0034*/ 	.byte	0x00, 0xf5, 0x21, 0x00


	//----- nvinfo : EIATTR_KPARAM_INFO
	.align		4
.L_13:
        /*0038*/ 	.byte	0x04, 0x17
        /*003a*/ 	.short	(.L_15 - .L_14)
.L_14:
        /*003c*/ 	.word	0x00000000
        /*0040*/ 	.short	0x0001
        /*0042*/ 	.short	0x0008
        /*0044*/ 	.byte	0x00, 0xf5, 0x21, 0x00


	//----- nvinfo : EIATTR_KPARAM_INFO
	.align		4
.L_15:
        /*0048*/ 	.byte	0x04, 0x17
        /*004a*/ 	.short	(.L_17 - .L_16)
.L_16:
        /*004c*/ 	.word	0x00000000
        /*0050*/ 	.short	0x0000
        /*0052*/ 	.short	0x0000
        /*0054*/ 	.byte	0x00, 0xf5, 0x21, 0x00


	//----- nvinfo : EIATTR_SPARSE_MMA_MASK
	.align		4
.L_17:
        /*0058*/ 	.byte	0x03, 0x50
        /*005a*/ 	.short	0x0000


	//----- nvinfo : EIATTR_MAXREG_COUNT
	.align		4
        /*005c*/ 	.byte	0x03, 0x1b
        /*005e*/ 	.short	0x00ff


	//----- nvinfo : EIATTR_MERCURY_ISA_VERSION
	.align		4
        /*0060*/ 	.byte	0x03, 0x5f
        /*0062*/ 	.short	0x0101


	//----- nvinfo : EIATTR_VRC_CTA_INIT_COUNT
	.align		4
        /*0064*/ 	.byte	0x02, 0x4a
	.zero		1
	.zero		1


	//----- nvinfo : EIATTR_EXIT_INSTR_OFFSETS
	.align		4
        /*0068*/ 	.byte	0x04, 0x1c
        /*006a*/ 	.short	(.L_19 - .L_18)


	//   ....[0]....
.L_18:
        /*006c*/ 	.word	0x000000c0


	//   ....[1]....
        /*0070*/ 	.word	0x00000ac0


	//----- nvinfo : EIATTR_CBANK_PARAM_SIZE
	.align		4
.L_19:
        /*0074*/ 	.byte	0x03, 0x19
        /*0076*/ 	.short	0x0020


	//----- nvinfo : EIATTR_PARAM_CBANK
	.align		4
        /*0078*/ 	.byte	0x04, 0x0a
        /*007a*/ 	.short	(.L_21 - .L_20)
	.align		4
.L_20:
        /*007c*/ 	.word	index@(.nv.constant0._Z6matMulPfS_S_ii)
        /*0080*/ 	.short	0x0380
        /*0082*/ 	.short	0x0020


	//----- nvinfo : EIATTR_SW_WAR
	.align		4
.L_21:
        /*0084*/ 	.byte	0x04, 0x36
        /*0086*/ 	.short	(.L_23 - .L_22)
.L_22:
        /*0088*/ 	.word	0x00000008
.L_23:


//--------------------- .nv.callgraph             --------------------------
	.section	.nv.callgraph,"",@"SHT_CUDA_CALLGRAPH"
	.align	4
	.sectionentsize	8
	.align		4
        /*0000*/ 	.word	0x00000000
	.align		4
        /*0004*/ 	.word	0xffffffff
	.align		4
        /*0008*/ 	.word	0x00000000
	.align		4
        /*000c*/ 	.word	0xfffffffe
	.align		4
        /*0010*/ 	.word	0x00000000
	.align		4
        /*0014*/ 	.word	0xfffffffd
	.align		4
        /*0018*/ 	.word	0x00000000
	.align		4
        /*001c*/ 	.word	0xfffffffc


//--------------------- .text._Z6matMulPfS_S_ii   --------------------------
	.section	.text._Z6matMulPfS_S_ii,"ax",@progbits
	.align	128
        .global         _Z6matMulPfS_S_ii
        .type           _Z6matMulPfS_S_ii,@function
        .size           _Z6matMulPfS_S_ii,(.L_x_5 - _Z6matMulPfS_S_ii)
        .other          _Z6matMulPfS_S_ii,@"STO_CUDA_ENTRY STV_DEFAULT"
_Z6matMulPfS_S_ii:
.text._Z6matMulPfS_S_ii:
[----:B------:R-:W-:Y:S01]  /*0000*/  LDC R1, c[0x0][0x37c] ;  /* 0x0000df00ff017b82 */ /* 0x000fe20000000800 */
[----:B------:R-:W0:Y:S01]  /*0010*/  S2R R13, SR_CTAID.Y ;  /* 0x00000000000d7919 */ /* 0x000e220000002600 */
[----:B------:R-:W1:Y:S01]  /*0020*/  LDCU UR4, c[0x0][0x360] ;  /* 0x00006c00ff0477ac */ /* 0x000e620008000800 */
[----:B------:R-:W0:Y:S01]  /*0030*/  S2R R2, SR_TID.Y ;  /* 0x0000000000027919 */ /* 0x000e220000002200 */
[----:B------:R-:W0:Y:S01]  /*0040*/  LDCU UR5, c[0x0][0x364] ;  /* 0x00006c80ff0577ac */ /* 0x000e220008000800 */
[----:B------:R-:W1:Y:S01]  /*0050*/  S2R R0, SR_CTAID.X ;  /* 0x0000000000007919 */ /* 0x000e620000002500 */
[----:B------:R-:W2:Y:S01]  /*0060*/  LDCU.64 UR20, c[0x0][0x398] ;  /* 0x00007300ff1477ac */ /* 0x000ea20008000a00 */
[----:B------:R-:W1:Y:S01]  /*0070*/  S2R R3, SR_TID.X ;  /* 0x0000000000037919 */ /* 0x000e620000002100 */
[----:B0-----:R-:W-:-:S05]  /*0080*/  IMAD R13, R13, UR5, R2 ;  /* 0x000000050d0d7c24 */ /* 0x001fca000f8e0202 */
[----:B--2---:R-:W-:Y:S01]  /*0090*/  ISETP.GE.AND P0, PT, R13, UR20, PT ;  /* 0x000000140d007c0c */ /* 0x004fe2000bf06270 */
[----:B-1----:R-:W-:-:S05]  /*00a0*/  IMAD R0, R0, UR4, R3 ;  /* 0x0000000400007c24 */ /* 0x002fca000f8e0203 */
[----:B------:R-:W-:-:S13]  /*00b0*/  ISETP.GE.OR P0, PT, R0, UR21, P0 ;  /* 0x0000001500007c0c */ /* 0x000fda0008706670 */
[----:B------:R-:W-:Y:S05]  /*00c0*/  @P0 EXIT ;  /* 0x000000000000094d */ /* 0x000fea0003800000 */
[----:B------:R-:W-:Y:S01]  /*00d0*/  UISETP.GE.AND UP0, UPT, UR21, 0x1, UPT ;  /* 0x000000011500788c */ /* 0x000fe2000bf06270 */
[----:B------:R-:W-:Y:S02]  /*00e0*/  HFMA2 R12, -RZ, RZ, 0, 0 ;  /* 0x00000000ff0c7431 */ /* 0x000fe400000001ff */
[----:B------:R-:W-:Y:S01]  /*00f0*/  IMAD R13, R13, UR21, RZ ;  /* 0x000000150d0d7c24 */ /* 0x000fe2000f8e02ff */
[----:B------:R-:W0:Y:S05]  /*0100*/  LDCU.64 UR18, c[0x0][0x358] ;  /* 0x00006b00ff1277ac */ /* 0x000e2a0008000a00 */
[----:B------:R-:W-:Y:S05]  /*0110*/  BRA.U !UP0, `(.L_x_0) ;  /* 0x0000000908587547 */ /* 0x000fea000b800000 */
[----:B------:R-:W-:Y:S01]  /*0120*/  UISETP.GE.U32.AND UP1, UPT, UR21, 0x8, UPT ;  /* 0x000000081500788c */ /* 0x000fe2000bf26070 */
[----:B------:R-:W-:Y:S01]  /*0130*/  MOV R12, RZ ;  /* 0x000000ff000c7202 */ /* 0x000fe20000000f00 */
[----:B------:R-:W-:Y:S01]  /*0140*/  ULOP3.LUT UR20, UR21, 0x7, URZ, 0xc0, !UPT ;  /* 0x0000000715147892 */ /* 0x000fe2000f8ec0ff */
[----:B------:R-:W-:-:S03]  /*0150*/  UMOV UR4, URZ ;  /* 0x000000ff00047c82 */ /* 0x000fc60008000000 */
[----:B------:R-:W-:-:S03]  /*0160*/  UISETP.NE.AND UP0, UPT, UR20, URZ, UPT ;  /* 0x000000ff1400728c */ /* 0x000fc6000bf05270 */
[----:B------:R-:W-:Y:S08]  /*0170*/  BRA.U !UP1, `(.L_x_1) ;  /* 0x0000000509047547 */ /* 0x000ff0000b800000 */
[----:B------:R-:W1:Y:S01]  /*0180*/  LDCU.128 UR24, c[0x0][0x380] ;  /* 0x00007000ff1877ac */ /* 0x000e620008000c00 */
[----:B------:R-:W-:Y:S02]  /*0190*/  MOV R12, RZ ;  /* 0x000000ff000c7202 */ /* 0x000fe40000000f00 */
[----:B------:R-:W-:Y:S01]  /*01a0*/  MOV R14, R0 ;  /* 0x00000000000e7202 */ /* 0x000fe20000000f00 */
[----:B------:R-:W-:-:S04]  /*01b0*/  ULOP3.LUT UR4, UR21, 0x7ffffff8, URZ, 0xc0, !UPT ;  /* 0x7ffffff815047892 */ /* 0x000fc8000f8ec0ff */
[----:B------:R-:W-:Y:S01]  /*01c0*/  UIADD3 UR5, UPT, UPT, -UR4, URZ, URZ ;  /* 0x000000ff04057290 */ /* 0x000fe2000fffe1ff */
[----:B-1----:R-:W-:Y:S01]  /*01d0*/  MOV R2, UR24 ;  /* 0x0000001800027c02 */ /* 0x002fe20008000f00 */
[----:B------:R-:W-:Y:S01]  /*01e0*/  UIMAD.WIDE.U32 UR6, UR21, 0x8, UR26 ;  /* 0x00000008150678a5 */ /* 0x000fe2000f8e001a */
[----:B------:R-:W-:Y:S01]  /*01f0*/  MOV R3, UR25 ;  /* 0x0000001900037c02 */ /* 0x000fe20008000f00 */
[----:B------:R-:W-:Y:S02]  /*0200*/  UIMAD.WIDE.U32 UR8, UR21, 0xc, UR26 ;  /* 0x0000000c150878a5 */ /* 0x000fe4000f8e001a */
[----:B------:R-:W-:Y:S01]  /*0210*/  UIMAD.WIDE.U32 UR10, UR21, 0x10, UR26 ;  /* 0x00000010150a78a5 */ /* 0x000fe2000f8e001a */
[----:B------:R-:W-:Y:S01]  /*0220*/  IMAD.WIDE.U32 R2, R13, 0x4, R2 ;  /* 0x000000040d027825 */ /* 0x000fe200078e0002 */
[----:B------:R-:W-:Y:S02]  /*0230*/  UIMAD.WIDE.U32 UR12, UR21, 0x14, UR26 ;  /* 0x00000014150c78a5 */ /* 0x000fe4000f8e001a */
[----:B------:R-:W-:Y:S01]  /*0240*/  UIMAD.WIDE.U32 UR14, UR21, 0x18, UR26 ;  /* 0x00000018150e78a5 */ /* 0x000fe2000f8e001a */
[----:B------:R-:W-:Y:S01]  /*0250*/  IADD3 R2, P0, PT, R2, 0x10, RZ ;  /* 0x0000001002027810 */ /* 0x000fe20007f1e0ff */
[----:B------:R-:W-:-:S03]  /*0260*/  UIMAD.WIDE.U32 UR16, UR21, 0x1c, UR26 ;  /* 0x0000001c151078a5 */ /* 0x000fc6000f8e001a */
[----:B------:R-:W-:-:S09]  /*0270*/  IADD3.X R3, PT, PT, RZ, R3, RZ, P0, !PT ;  /* 0x00000003ff037210 */ /* 0x000fd200007fe4ff */
.L_x_2:
[----:B------:R-:W-:Y:S01]  /*0280*/  UIMAD.WIDE.U32 UR22, UR21, 0x4, UR26 ;  /* 0x00000004151678a5 */ /* 0x000fe2000f8e001a */
[----:B------:R-:W-:Y:S02]  /*0290*/  IMAD.MOV.U32 R23, RZ, RZ, 0x4 ;  /* 0x00000004ff177424 */ /* 0x000fe400078e00ff */
[----:B------:R-:W-:Y:S01]  /*02a0*/  HFMA2 R25, -RZ, RZ, 0, 2.384185791015625e-07 ;  /* 0x00000004ff197431 */ /* 0x000fe200000001ff */
[----:B0-----:R-:W2:Y:S01]  /*02b0*/  LDG.E R21, desc[UR18][R2.64+-0x10] ;  /* 0xfffff01202157981 */ /* 0x001ea2000c1e1900 */
[----:B------:R-:W-:Y:S01]  /*02c0*/  IMAD.WIDE R22, R14, R23, UR26 ;  /* 0x0000001a0e167e25 */ /* 0x000fe2000f8e0217 */
[----:B------:R-:W-:-:S03]  /*02d0*/  MOV R8, UR22 ;  /* 0x0000001600087c02 */ /* 0x000fc60008000f00 */
[----:B------:R-:W-:Y:S01]  /*02e0*/  HFMA2 R5, -RZ, RZ, 0, 2.384185791015625e-07 ;  /* 0x00000004ff057431 */ /* 0x000fe200000001ff */
[----:B------:R-:W-:Y:S01]  /*02f0*/  MOV R9, UR23 ;  /* 0x0000001700097c02 */ /* 0x000fe20008000f00 */
[----:B------:R-:W3:Y:S01]  /*0300*/  LDG.E R19, desc[UR18][R2.64+-0xc] ;  /* 0xfffff41202137981 */ /* 0x000ee2000c1e1900 */
[----:B------:R-:W-:Y:S01]  /*0310*/  MOV R11, 0x4 ;  /* 0x00000004000b7802 */ /* 0x000fe20000000f00 */
[C---:B------:R-:W-:Y:S02]  /*0320*/  IMAD.WIDE R8, R14.reuse, 0x4, R8 ;  /* 0x000000040e087825 */ /* 0x040fe400078e0208 */
[----:B------:R-:W2:Y:S02]  /*0330*/  LDG.E R22, desc[UR18][R22.64] ;  /* 0x0000001216167981 */ /* 0x000ea4000c1e1900 */
[C---:B------:R-:W-:Y:S02]  /*0340*/  IMAD.WIDE R24, R14.reuse, R25, UR6 ;  /* 0x000000060e187e25 */ /* 0x040fe4000f8e0219 */
[----:B------:R0:W3:Y:S02]  /*0350*/  LDG.E R20, desc[UR18][R8.64] ;  /* 0x0000001208147981 */ /* 0x0000e4000c1e1900 */
[----:B------:R-:W-:-:S02]  /*0360*/  IMAD.WIDE R10, R14, R11, UR8 ;  /* 0x000000080e0a7e25 */ /* 0x000fc4000f8e020b */
[----:B------:R-:W4:Y:S04]  /*0370*/  LDG.E R18, desc[UR18][R24.64] ;  /* 0x0000001218127981 */ /* 0x000f28000c1e1900 */
[----:B------:R-:W4:Y:S01]  /*0380*/  LDG.E R17, desc[UR18][R2.64+-0x8] ;  /* 0xfffff81202117981 */ /* 0x000f22000c1e1900 */
[----:B------:R-:W-:Y:S02]  /*0390*/  IMAD.MOV.U32 R7, RZ, RZ, 0x4 ;  /* 0x00000004ff077424 */ /* 0x000fe400078e00ff */
[C---:B------:R-:W-:Y:S01]  /*03a0*/  IMAD.WIDE R4, R14.reuse, R5, UR10 ;  /* 0x0000000a0e047e25 */ /* 0x040fe2000f8e0205 */
[----:B------:R1:W5:Y:S03]  /*03b0*/  LDG.E R16, desc[UR18][R10.64] ;  /* 0x000000120a107981 */ /* 0x000366000c1e1900 */
[----:B------:R-:W-:Y:S01]  /*03c0*/  HFMA2 R27, -RZ, RZ, 0, 2.384185791015625e-07 ;  /* 0x00000004ff1b7431 */ /* 0x000fe200000001ff */
[----:B0-----:R-:W-:Y:S01]  /*03d0*/  MOV R9, 0x4 ;  /* 0x0000000400097802 */ /* 0x001fe20000000f00 */
[----:B------:R-:W5:Y:S01]  /*03e0*/  LDG.E R15, desc[UR18][R2.64+-0x4] ;  /* 0xfffffc12020f7981 */ /* 0x000f62000c1e1900 */
[----:B------:R-:W-:-:S03]  /*03f0*/  IMAD.WIDE R6, R14, R7, UR12 ;  /* 0x0000000c0e067e25 */ /* 0x000fc6000f8e0207 */
[----:B------:R0:W5:Y:S01]  /*0400*/  LDG.E R4, desc[UR18][R4.64] ;  /* 0x0000001204047981 */ /* 0x000162000c1e1900 */
[----:B------:R-:W-:-:S03]  /*0410*/  IMAD.WIDE R8, R14, R9, UR14 ;  /* 0x0000000e0e087e25 */ /* 0x000fc6000f8e0209 */
[----:B------:R-:W5:Y:S01]  /*0420*/  LDG.E R23, desc[UR18][R2.64] ;  /* 0x0000001202177981 */ /* 0x000f62000c1e1900 */
[----:B-1----:R-:W-:-:S03]  /*0430*/  IMAD.WIDE R10, R14, R27, UR16 ;  /* 0x000000100e0a7e25 */ /* 0x002fc6000f8e021b */
[----:B------:R-:W5:Y:S04]  /*0440*/  LDG.E R7, desc[UR18][R6.64] ;  /* 0x0000001206077981 */ /* 0x000f68000c1e1900 */
[----:B------:R-:W5:Y:S04]  /*0450*/  LDG.E R24, desc[UR18][R2.64+0x4] ;  /* 0x0000041202187981 */ /* 0x000f68000c1e1900 */
[----:B------:R-:W5:Y:S04]  /*0460*/  LDG.E R8, desc[UR18][R8.64] ;  /* 0x0000001208087981 */ /* 0x000f68000c1e1900 */
[----:B------:R-:W5:Y:S04]  /*0470*/  LDG.E R25, desc[UR18][R2.64+0x8] ;  /* 0x0000081202197981 */ /* 0x000f68000c1e1900 */
[----:B------:R-:W5:Y:S04]  /*0480*/  LDG.E R10, desc[UR18][R10.64] ;  /* 0x000000120a0a7981 */ /* 0x000f68000c1e1900 */
[----:B------:R1:W5:Y:S01]  /*0490*/  LDG.E R27, desc[UR18][R2.64+0xc] ;  /* 0x00000c12021b7981 */ /* 0x000362000c1e1900 */
[----:B------:R-:W-:-:S04]  /*04a0*/  UIADD3 UR5, UPT, UPT, UR5, 0x8, URZ ;  /* 0x0000000805057890 */ /* 0x000fc8000fffe0ff */
[----:B------:R-:W-:Y:S01]  /*04b0*/  UISETP.NE.AND UP1, UPT, UR5, URZ, UPT ;  /* 0x000000ff0500728c */ /* 0x000fe2000bf25270 */
[----:B0-----:R-:W-:Y:S02]  /*04c0*/  MOV R5, UR21 ;  /* 0x0000001500057c02 */ /* 0x001fe40008000f00 */
[----:B-1----:R-:W-:Y:S02]  /*04d0*/  IADD3 R2, P0, PT, R2, 0x20, RZ ;  /* 0x0000002002027810 */ /* 0x002fe40007f1e0ff */
[----:B------:R-:W-:Y:S02]  /*04e0*/  LEA R14, R5, R14, 0x3 ;  /* 0x0000000e050e7211 */ /* 0x000fe400078e18ff */
[----:B------:R-:W-:Y:S01]  /*04f0*/  IADD3.X R3, PT, PT, RZ, R3, RZ, P0, !PT ;  /* 0x00000003ff037210 */ /* 0x000fe200007fe4ff */
[----:B--2---:R-:W-:-:S04]  /*0500*/  FFMA R22, R21, R22, R12 ;  /* 0x0000001615167223 */ /* 0x004fc8000000000c */
[----:B---3--:R-:W-:-:S04]  /*0510*/  FFMA R20, R19, R20, R22 ;  /* 0x0000001413147223 */ /* 0x008fc80000000016 */
[----:B----4-:R-:W-:-:S04]  /*0520*/  FFMA R18, R17, R18, R20 ;  /* 0x0000001211127223 */ /* 0x010fc80000000014 */
[----:B-----5:R-:W-:-:S04]  /*0530*/  FFMA R16, R15, R16, R18 ;  /* 0x000000100f107223 */ /* 0x020fc80000000012 */
[----:B------:R-:W-:-:S04]  /*0540*/  FFMA R23, R23, R4, R16 ;  /* 0x0000000417177223 */ /* 0x000fc80000000010 */
[----:B------:R-:W-:-:S04]  /*0550*/  FFMA R24, R24, R7, R23 ;  /* 0x0000000718187223 */ /* 0x000fc80000000017 */
[----:B------:R-:W-:-:S04]  /*0560*/  FFMA R8, R25, R8, R24 ;  /* 0x0000000819087223 */ /* 0x000fc80000000018 */
[----:B------:R-:W-:Y:S01]  /*0570*/  FFMA R12, R27, R10, R8 ;  /* 0x0000000a1b0c7223 */ /* 0x000fe20000000008 */
[----:B------:R-:W-:Y:S06]  /*0580*/  BRA.U UP1, `(.L_x_2) ;  /* 0xfffffffd013c7547 */ /* 0x000fec000b83ffff */
.L_x_1:
[----:B------:R-:W-:Y:S05]  /*0590*/  BRA.U !UP0, `(.L_x_0) ;  /* 0x0000000508387547 */ /* 0x000fea000b800000 */
[----:B------:R-:W-:Y:S02]  /*05a0*/  UISETP.GE.U32.AND UP0, UPT, UR20, 0x4, UPT ;  /* 0x000000041400788c */ /* 0x000fe4000bf06070 */
[----:B------:R-:W-:-:S04]  /*05b0*/  ULOP3.LUT UR5, UR21, 0x3, URZ, 0xc0, !UPT ;  /* 0x0000000315057892 */ /* 0x000fc8000f8ec0ff */
[----:B------:R-:W-:-:S03]  /*05c0*/  UISETP.NE.AND UP1, UPT, UR5, URZ, UPT ;  /* 0x000000ff0500728c */ /* 0x000fc6000bf25270 */
[----:B------:R-:W-:Y:S08]  /*05d0*/  BRA.U !UP0, `(.L_x_3) ;  /* 0x00000001087c7547 */ /* 0x000ff0000b800000 */
[----:B------:R-:W1:Y:S01]  /*05e0*/  LDC.64 R6, c[0x0][0x388] ;  /* 0x0000e200ff067b82 */ /* 0x000e620000000a00 */
[----:B------:R-:W2:Y:S01]  /*05f0*/  LDCU.64 UR6, c[0x0][0x380] ;  /* 0x00007000ff0677ac */ /* 0x000ea20008000a00 */
[----:B------:R-:W-:Y:S01]  /*0600*/  IMAD.U32 R9, RZ, RZ, UR4 ;  /* 0x00000004ff097e24 */ /* 0x000fe2000f8e00ff */
[C---:B------:R-:W-:Y:S02]  /*0610*/  IADD3 R3, PT, PT, R13.reuse, UR4, RZ ;  /* 0x000000040d037c10 */ /* 0x040fe4000fffe0ff */
[----:B------:R-:W-:Y:S01]  /*0620*/  IADD3 R10, P0, PT, R13, UR4, RZ ;  /* 0x000000040d0a7c10 */ /* 0x000fe2000ff1e0ff */
[----:B------:R-:W-:Y:S01]  /*0630*/  IMAD R9, R9, UR21, R0 ;  /* 0x0000001509097c24 */ /* 0x000fe2000f8e0200 */
[----:B------:R-:W-:Y:S01]  /*0640*/  MOV R11, UR21 ;  /* 0x00000015000b7c02 */ /* 0x000fe20008000f00 */
[----:B------:R-:W3:Y:S01]  /*0650*/  LDC.64 R4, c[0x0][0x380] ;  /* 0x0000e000ff047b82 */ /* 0x000ee20000000a00 */
[----:B------:R-:W-:Y:S01]  /*0660*/  MOV R15, UR21 ;  /* 0x00000015000f7c02 */ /* 0x000fe20008000f00 */
[----:B-1----:R-:W-:Y:S01]  /*0670*/  IMAD.WIDE R6, R9, 0x4, R6 ;  /* 0x0000000409067825 */ /* 0x002fe200078e0206 */
[----:B------:R-:W-:-:S05]  /*0680*/  MOV R9, UR21 ;  /* 0x0000001500097c02 */ /* 0x000fca0008000f00 */
[----:B------:R-:W-:Y:S02]  /*0690*/  IMAD.WIDE.U32 R8, R9, 0x4, R6 ;  /* 0x0000000409087825 */ /* 0x000fe400078e0006 */
[----:B0-----:R-:W4:Y:S02]  /*06a0*/  LDG.E R6, desc[UR18][R6.64] ;  /* 0x0000001206067981 */ /* 0x001f24000c1e1900 */
[----:B---3--:R-:W-:Y:S01]  /*06b0*/  IMAD.WIDE.U32 R4, R3, 0x4, R4 ;  /* 0x0000000403047825 */ /* 0x008fe200078e0004 */
[----:B------:R-:W-:Y:S01]  /*06c0*/  IADD3.X R3, PT, PT, RZ, RZ, RZ, P0, !PT ;  /* 0x000000ffff037210 */ /* 0x000fe200007fe4ff */
[----:B------:R-:W3:Y:S01]  /*06d0*/  LDG.E R17, desc[UR18][R8.64] ;  /* 0x0000001208117981 */ /* 0x000ee2000c1e1900 */
[----:B--2---:R-:W-:-:S03]  /*06e0*/  LEA R2, P0, R10, UR6, 0x2 ;  /* 0x000000060a027c11 */ /* 0x004fc6000f8010ff */
[----:B------:R-:W4:Y:S01]  /*06f0*/  LDG.E R5, desc[UR18][R4.64] ;  /* 0x0000001204057981 */ /* 0x000f22000c1e1900 */
[----:B------:R-:W-:Y:S01]  /*0700*/  LEA.HI.X R3, R10, UR7, R3, 0x2, P0 ;  /* 0x000000070a037c11 */ /* 0x000fe200080f1403 */
[----:B------:R-:W-:-:S04]  /*0710*/  IMAD.WIDE.U32 R10, R11, 0x4, R8 ;  /* 0x000000040b0a7825 */ /* 0x000fc800078e0008 */
[----:B------:R-:W3:Y:S01]  /*0720*/  LDG.E R16, desc[UR18][R2.64+0x4] ;  /* 0x0000041202107981 */ /* 0x000ee2000c1e1900 */
[----:B------:R-:W-:-:S03]  /*0730*/  IMAD.WIDE.U32 R14, R15, 0x4, R10 ;  /* 0x000000040f0e7825 */ /* 0x000fc600078e000a */
[----:B------:R-:W2:Y:S04]  /*0740*/  LDG.E R19, desc[UR18][R10.64] ;  /* 0x000000120a137981 */ /* 0x000ea8000c1e1900 */
[----:B------:R-:W2:Y:S04]  /*0750*/  LDG.E R18, desc[UR18][R2.64+0x8] ;  /* 0x0000081202127981 */ /* 0x000ea8000c1e1900 */
[----:B------:R-:W5:Y:S04]  /*0760*/  LDG.E R20, desc[UR18][R2.64+0xc] ;  /* 0x00000c1202147981 */ /* 0x000f68000c1e1900 */
[----:B------:R-:W5:Y:S01]  /*0770*/  LDG.E R14, desc[UR18][R14.64] ;  /* 0x000000120e0e7981 */ /* 0x000f62000c1e1900 */
[----:B------:R-:W-:Y:S01]  /*0780*/  UIADD3 UR4, UPT, UPT, UR4, 0x4, URZ ;  /* 0x0000000404047890 */ /* 0x000fe2000fffe0ff */
[----:B----4-:R-:W-:-:S04]  /*0790*/  FFMA R5, R5, R6, R12 ;  /* 0x0000000605057223 */ /* 0x010fc8000000000c */
[----:B---3--:R-:W-:-:S04]  /*07a0*/  FFMA R5, R16, R17, R5 ;  /* 0x0000001110057223 */ /* 0x008fc80000000005 */
[----:B--2---:R-:W-:-:S04]  /*07b0*/  FFMA R5, R18, R19, R5 ;  /* 0x0000001312057223 */ /* 0x004fc80000000005 */
[----:B-----5:R-:W-:-:S07]  /*07c0*/  FFMA R12, R20, R14, R5 ;  /* 0x0000000e140c7223 */ /* 0x020fce0000000005 */
.L_x_3:
[----:B------:R-:W-:Y:S05]  /*07d0*/  BRA.U !UP1, `(.L_x_0) ;  /* 0x0000000109a87547 */ /* 0x000fea000b800000 */
[----:B------:R-:W-:Y:S01]  /*07e0*/  UISETP.NE.AND UP0, UPT, UR5, 0x1, UPT ;  /* 0x000000010500788c */ /* 0x000fe2000bf05270 */
[----:B------:R-:W-:Y:S01]  /*07f0*/  MOV R7, UR4 ;  /* 0x0000000400077c02 */ /* 0x000fe20008000f00 */
[----:B------:R-:W-:Y:S02]  /*0800*/  ULOP3.LUT UR5, UR21, 0x1, URZ, 0xc0, !UPT ;  /* 0x0000000115057892 */ /* 0x000fe4000f8ec0ff */
[----:B------:R-:W-:Y:S02]  /*0810*/  MOV R15, UR21 ;  /* 0x00000015000f7c02 */ /* 0x000fe40008000f00 */
[----:B------:R-:W-:Y:S01]  /*0820*/  UISETP.NE.U32.AND UP1, UPT, UR5, 0x1, UPT ;  /* 0x000000010500788c */ /* 0x000fe2000bf25070 */
[----:B------:R-:W-:-:S04]  /*0830*/  PLOP3.LUT P1, PT, PT, PT, UP0, 0x80, 0x8 ;  /* 0x000000000008781c */ /* 0x000fc80003f2f008 */
[----:B------:R-:W1:Y:S01]  /*0840*/  @UP0 LDCU.128 UR8, c[0x0][0x380] ;  /* 0x00007000ff0807ac */ /* 0x000e620008000c00 */
[----:B------:R-:W-:Y:S01]  /*0850*/  PLOP3.LUT P0, PT, PT, PT, UP1, 0x80, 0x8 ;  /* 0x000000000008781c */ /* 0x000fe20003f0f018 */
[----:B------:R-:W2:Y:S04]  /*0860*/  @UP0 LDCU.64 UR6, c[0x0][0x380] ;  /* 0x00007000ff0607ac */ /* 0x000ea80008000a00 */
[----:B------:R-:W3:Y:S03]  /*0870*/  @!UP1 LDCU.128 UR12, c[0x0][0x380] ;  /* 0x00007000ff0c97ac */ /* 0x000ee60008000c00 */
[C---:B------:R-:W-:Y:S02]  /*0880*/  @P1 IADD3 R3, PT, PT, R13.reuse, UR4, RZ ;  /* 0x000000040d031c10 */ /* 0x040fe4000fffe0ff */
[----:B------:R-:W-:Y:S01]  /*0890*/  @P1 IADD3 R6, P2, PT, R13, UR4, RZ ;  /* 0x000000040d061c10 */ /* 0x000fe2000ff5e0ff */
[----:B------:R-:W-:Y:S01]  /*08a0*/  @UP0 UIADD3 UR4, UPT, UPT, UR4, 0x2, URZ ;  /* 0x0000000204040890 */ /* 0x000fe2000fffe0ff */
[----:B-1----:R-:W-:Y:S01]  /*08b0*/  MOV R11, UR9 ;  /* 0x00000009000b7c02 */ /* 0x002fe20008000f00 */
[----:B------:R-:W-:Y:S01]  /*08c0*/  IMAD.U32 R10, RZ, RZ, UR8 ;  /* 0x00000008ff0a7e24 */ /* 0x000fe2000f8e00ff */
[----:B------:R-:W-:-:S02]  /*08d0*/  MOV R4, UR10 ;  /* 0x0000000a00047c02 */ /* 0x000fc40008000f00 */
[----:B------:R-:W-:Y:S01]  /*08e0*/  MOV R5, UR11 ;  /* 0x0000000b00057c02 */ /* 0x000fe20008000f00 */
[----:B------:R-:W-:-:S04]  /*08f0*/  @P1 IMAD.WIDE.U32 R10, R3, 0x4, R10 ;  /* 0x00000004030a1825 */ /* 0x000fc800078e000a */
[----:B------:R-:W-:Y:S01]  /*0900*/  @P1 IMAD R3, R7, UR21, R0 ;  /* 0x0000001507031c24 */ /* 0x000fe2000f8e0200 */
[----:B------:R-:W-:Y:S01]  /*0910*/  @P1 IADD3.X R7, PT, PT, RZ, RZ, RZ, P2, !PT ;  /* 0x000000ffff071210 */ /* 0x000fe200017fe4ff */
[----:B------:R-:W-:Y:S01]  /*0920*/  IMAD.U32 R19, RZ, RZ, UR4 ;  /* 0x00000004ff137e24 */ /* 0x000fe2000f8e00ff */
[C---:B--2---:R-:W-:Y:S01]  /*0930*/  @P1 LEA R2, P2, R6.reuse, UR6, 0x2 ;  /* 0x0000000606021c11 */ /* 0x044fe2000f8410ff */
[----:B------:R-:W-:Y:S01]  /*0940*/  @P1 IMAD.WIDE R4, R3, 0x4, R4 ;  /* 0x0000000403041825 */ /* 0x000fe200078e0204 */
[----:B------:R-:W-:Y:S01]  /*0950*/  @!P0 IADD3 R17, PT, PT, R13, UR4, RZ ;  /* 0x000000040d118c10 */ /* 0x000fe2000fffe0ff */
[----:B0-----:R-:W2:Y:S01]  /*0960*/  @P1 LDG.E R11, desc[UR18][R10.64] ;  /* 0x000000120a0b1981 */ /* 0x001ea2000c1e1900 */
[----:B------:R-:W-:Y:S01]  /*0970*/  @P1 LEA.HI.X R3, R6, UR7, R7, 0x2, P2 ;  /* 0x0000000706031c11 */ /* 0x000fe200090f1407 */
[----:B------:R-:W-:Y:S01]  /*0980*/  @!P0 IMAD R19, R19, UR21, R0 ;  /* 0x0000001513138c24 */ /* 0x000fe2000f8e0200 */
[----:B---3--:R-:W-:Y:S01]  /*0990*/  MOV R6, UR12 ;  /* 0x0000000c00067c02 */ /* 0x008fe20008000f00 */
[----:B------:R-:W-:Y:S01]  /*09a0*/  @P1 IMAD.WIDE.U32 R14, R15, 0x4, R4 ;  /* 0x000000040f0e1825 */ /* 0x000fe200078e0004 */
[----:B------:R-:W-:Y:S01]  /*09b0*/  MOV R7, UR13 ;  /* 0x0000000d00077c02 */ /* 0x000fe20008000f00 */
[----:B------:R-:W2:Y:S01]  /*09c0*/  @P1 LDG.E R4, desc[UR18][R4.64] ;  /* 0x0000001204041981 */ /* 0x000ea2000c1e1900 */
[----:B------:R-:W-:-:S02]  /*09d0*/  MOV R8, UR14 ;  /* 0x0000000e00087c02 */ /* 0x000fc40008000f00 */
[----:B------:R-:W-:Y:S01]  /*09e0*/  MOV R9, UR15 ;  /* 0x0000000f00097c02 */ /* 0x000fe20008000f00 */
[----:B------:R-:W-:Y:S01]  /*09f0*/  @!P0 IMAD.WIDE.U32 R6, R17, 0x4, R6 ;  /* 0x0000000411068825 */ /* 0x000fe200078e0006 */
[----:B------:R-:W3:Y:S03]  /*0a00*/  @P1 LDG.E R14, desc[UR18][R14.64] ;  /* 0x000000120e0e1981 */ /* 0x000ee6000c1e1900 */
[----:B------:R-:W-:Y:S01]  /*0a10*/  @!P0 IMAD.WIDE R8, R19, 0x4, R8 ;  /* 0x0000000413088825 */ /* 0x000fe200078e0208 */
[----:B------:R-:W3:Y:S04]  /*0a20*/  @P1 LDG.E R2, desc[UR18][R2.64+0x4] ;  /* 0x0000041202021981 */ /* 0x000ee8000c1e1900 */
[----:B------:R-:W4:Y:S04]  /*0a30*/  @!P0 LDG.E R7, desc[UR18][R6.64] ;  /* 0x0000001206078981 */ /* 0x000f28000c1e1900 */
[----:B------:R-:W4:Y:S01]  /*0a40*/  @!P0 LDG.E R8, desc[UR18][R8.64] ;  /* 0x0000001208088981 */ /* 0x000f22000c1e1900 */
[----:B--2---:R-:W-:-:S04]  /*0a50*/  @P1 FFMA R11, R11, R4, R12 ;  /* 0x000000040b0b1223 */ /* 0x004fc8000000000c */
[----:B---3--:R-:W-:-:S04]  /*0a60*/  @P1 FFMA R12, R2, R14, R11 ;  /* 0x0000000e020c1223 */ /* 0x008fc8000000000b */
[----:B----4-:R-:W-:-:S07]  /*0a70*/  @!P0 FFMA R12, R7, R8, R12 ;  /* 0x00000008070c8223 */ /* 0x010fce000000000c */
.L_x_0:
[----:B------:R-:W1:Y:S01]  /*0a80*/  LDC.64 R2, c[0x0][0x390] ;  /* 0x0000e400ff027b82 */ /* 0x000e620000000a00 */
[----:B------:R-:W-:-:S05]  /*0a90*/  IADD3 R13, PT, PT, R0, R13, RZ ;  /* 0x0000000d000d7210 */ /* 0x000fca0007ffe0ff */
[----:B-1----:R-:W-:-:S05]  /*0aa0*/  IMAD.WIDE R2, R13, 0x4, R2 ;  /* 0x000000040d027825 */ /* 0x002fca00078e0202 */
[----:B0-----:R-:W-:Y:S01]  /*0ab0*/  STG.E desc[UR18][R2.64], R12 ;  /* 0x0000000c02007986 */ /* 0x001fe2000c101912 */
[----:B------:R-:W-:Y:S05]  /*0ac0*/  EXIT ;  /* 0x000000000000794d */ /* 0x000fea0003800000 */
.L_x_4:
[----:B------:R-:W-:-:S00]  /*0ad0*/  BRA `(.L_x_4) ;  /* 0xfffffffc00fc7947 */ /* 0x000fc0000383ffff */
[----:B------:R-:W-:-:S00]  /*0ae0*/  NOP ;  /* 0x0000000000007918 */ /* 0x000fc00000000000 */
        /* <DEDUP_REMOVED lines=9> */
.L_x_5:


//--------------------- .nv.shared.reserved.0     --------------------------
	.section	.nv.shared.reserved.0,"aw",@nobits
	.weak		__nv_reservedSMEM_offset_0_alias
	.size		__nv_reservedSMEM_offset_0_alias, 0, 64
	.other		__nv_reservedSMEM_offset_0_alias,@"STO_CUDA_RESERVED_SHARED STV_DEFAULT"
__nv_reservedSMEM_offset_0_alias:
	.zero		0
	.zero		64


//--------------------- .nv.constant0._Z6matMulPfS_S_ii --------------------------
	.section	.nv.constant0._Z6matMulPfS_S_ii,"a",@progbits
	.sectionflags	@""
	.align	4
.nv.constant0._Z6matMulPfS_S_ii:
	.zero		928


//--------------------- SYMBOLS --------------------------

	.type		.nv.reservedSmem.offset0,@object
	.size		.nv.reservedSmem.offset0,0x4
